//
// Generated by NVIDIA NVVM Compiler
//
// Compiler Build ID: CL-36424714
// Cuda compilation tools, release 13.0, V13.0.88
// Based on NVVM 20.0.0
//

.version 9.0
.target sm_100
.address_size 64

	// .globl	_Z5meansPf

.visible .entry _Z5meansPf(
	.param .u64 .ptr .align 1 _Z5meansPf_param_0
)
{
	.reg .pred 	%p<8>;
	.reg .b32 	%r<10>;
	.reg .b32 	%f<7>;
	.reg .b64 	%rd<9>;

	ld.param.u64 	%rd3, [_Z5meansPf_param_0];
	cvta.to.global.u64 	%rd1, %rd3;
	mov.u32 	%r6, %ctaid.x;
	mov.u32 	%r9, %ntid.x;
	mov.u32 	%r2, %tid.x;
	mad.lo.s32 	%r3, %r6, %r9, %r2;
	setp.gt.s32 	%p1, %r3, 12999;
	mul.wide.s32 	%rd4, %r3, 4;
	add.s64 	%rd2, %rd1, %rd4;
	@%p1 bra 	$L__BB0_2;
	cvt.rn.f32.s32 	%f1, %r3;
	st.global.f32 	[%rd2], %f1;
	bra.uni 	$L__BB0_3;
$L__BB0_2:
	mul.wide.u32 	%rd5, %r3, 4;
	add.s64 	%rd6, %rd1, %rd5;
	mov.b32 	%r7, 0;
	st.global.u32 	[%rd6], %r7;
$L__BB0_3:
	bar.sync 	0;
	setp.lt.u32 	%p2, %r9, 2;
	@%p2 bra 	$L__BB0_7;
$L__BB0_4:
	shr.u32 	%r5, %r9, 1;
	setp.ge.u32 	%p3, %r2, %r5;
	@%p3 bra 	$L__BB0_6;
	shl.b32 	%r8, %r5, 2;
	cvt.u64.u32 	%rd7, %r8;
	add.s64 	%rd8, %rd2, %rd7;
	ld.global.f32 	%f2, [%rd8];
	ld.global.f32 	%f3, [%rd2];
	add.f32 	%f4, %f2, %f3;
	st.global.f32 	[%rd2], %f4;
$L__BB0_6:
	bar.sync 	0;
	setp.gt.u32 	%p4, %r9, 3;
	mov.u32 	%r9, %r5;
	@%p4 bra 	$L__BB0_4;
$L__BB0_7:
	bar.sync 	0;
	setp.ne.s32 	%p5, %r2, 0;
	setp.eq.s32 	%p6, %r3, 0;
	or.pred  	%p7, %p5, %p6;
	@%p7 bra 	$L__BB0_9;
	ld.global.f32 	%f5, [%rd2];
	atom.global.add.f32 	%f6, [%rd1], %f5;
$L__BB0_9:
	ret;

}


// ===== COMPILED SASS (sm_100) =====

	.target	sm_100

	.elftype	@"ET_EXEC"


//--------------------- .note.nv.tkinfo           --------------------------
	.section	.note.nv.tkinfo,"",@"SHT_NOTE"
	.sectionflags	@"SHF_NOTE_NV_TKINFO"
	.tkinfo
        /*0018*/ 	.word	0x00000002
        /*0030*/ 	.string	""
        /*0030*/ 	.string	"ptxas"
        /*0030*/ 	.string	"Cuda compilation tools, release 13.0, V13.0.88"
        /*0030*/ 	.string	"Build cuda_13.0.r13.0/compiler.36424714_0"
        /*0030*/ 	.string	"-arch sm_100 -m 64 "



//--------------------- .note.nv.cuinfo           --------------------------
	.section	.note.nv.cuinfo,"",@"SHT_NOTE"
	.sectionflags	@"SHF_NOTE_NV_CUINFO"
        /*0018*/ 	.short	0x0002
        /*001a*/ 	.short	0x0064
        /*001c*/ 	.short	0x0082
	.zero		2


//--------------------- .nv.info                  --------------------------
	.section	.nv.info,"",@"SHT_CUDA_INFO"
	.align	4


	//----- nvinfo : EIATTR_REGCOUNT
	.align		4
        /*0000*/ 	.byte	0x04, 0x2f
        /*0002*/ 	.short	(.L_1 - .L_0)
	.align		4
.L_0:
        /*0004*/ 	.word	index@(_Z5meansPf)
        /*0008*/ 	.word	0x0000000e


	//----- nvinfo : EIATTR_FRAME_SIZE
	.align		4
.L_1:
        /*000c*/ 	.byte	0x04, 0x11
        /*000e*/ 	.short	(.L_3 - .L_2)
	.align		4
.L_2:
        /*0010*/ 	.word	index@(_Z5meansPf)
        /*0014*/ 	.word	0x00000000


	//----- nvinfo : EIATTR_MIN_STACK_SIZE
	.align		4
.L_3:
        /*0018*/ 	.byte	0x04, 0x12
        /*001a*/ 	.short	(.L_5 - .L_4)
	.align		4
.L_4:
        /*001c*/ 	.word	index@(_Z5meansPf)
        /*0020*/ 	.word	0x00000000
.L_5:


//--------------------- .nv.compat                --------------------------
	.section	.nv.compat,"",@"SHT_CUDA_COMPAT_INFO"
	.align	4
        /*0000*/ 	.byte	0x02, 0x09, 0x00, 0x00, 0x02, 0x02, 0x01, 0x00, 0x02, 0x05, 0x05, 0x00, 0x03, 0x07, 0x01, 0x01
        /*0010*/ 	.byte	0x02, 0x03, 0x00, 0x00, 0x02, 0x06, 0x01, 0x00, 0x04, 0x0b, 0x08, 0x00, 0x09, 0x00, 0x00, 0x00
        /*0020*/ 	.byte	0x00, 0x00, 0x00, 0x00


//--------------------- .nv.info._Z5meansPf       --------------------------
	.section	.nv.info._Z5meansPf,"",@"SHT_CUDA_INFO"
	.sectionflags	@""
	.align	4


	//----- nvinfo : EIATTR_CUDA_API_VERSION
	.align		4
        /*0000*/ 	.byte	0x04, 0x37
        /*0002*/ 	.short	(.L_7 - .L_6)
.L_6:
        /*0004*/ 	.word	0x00000082


	//----- nvinfo : EIATTR_KPARAM_INFO
	.align		4
.L_7:
        /*0008*/ 	.byte	0x04, 0x17
        /*000a*/ 	.short	(.L_9 - .L_8)
.L_8:
        /*000c*/ 	.word	0x00000000
        /*0010*/ 	.short	0x0000
        /*0012*/ 	.short	0x0000
        /*0014*/ 	.byte	0x00, 0xf5, 0x21, 0x00


	//----- nvinfo : EIATTR_SPARSE_MMA_MASK
	.align		4
.L_9:
        /*0018*/ 	.byte	0x03, 0x50
        /*001a*/ 	.short	0x0000


	//----- nvinfo : EIATTR_MAXREG_COUNT
	.align		4
        /*001c*/ 	.byte	0x03, 0x1b
        /*001e*/ 	.short	0x00ff


	//----- nvinfo : EIATTR_NUM_BARRIERS
	.align		4
        /*0020*/ 	.byte	0x02, 0x4c
        /*0022*/ 	.byte	0x01
	.zero		1


	//----- nvinfo : EIATTR_MERCURY_ISA_VERSION
	.align		4
        /*0024*/ 	.byte	0x03, 0x5f
        /*0026*/ 	.short	0x0101


	//----- nvinfo : EIATTR_VRC_CTA_INIT_COUNT
	.align		4
        /*0028*/ 	.byte	0x02, 0x4a
	.zero		1
	.zero		1


	//----- nvinfo : EIATTR_EXIT_INSTR_OFFSETS
	.align		4
        /*002c*/ 	.byte	0x04, 0x1c
        /*002e*/ 	.short	(.L_11 - .L_10)


	//   ....[0]....
.L_10:
        /*0030*/ 	.word	0x00000220


	//   ....[1]....
        /*0034*/ 	.word	0x00000260


	//----- nvinfo : EIATTR_CRS_STACK_SIZE
	.align		4
.L_11:
        /*0038*/ 	.byte	0x04, 0x1e
        /*003a*/ 	.short	(.L_13 - .L_12)
.L_12:
        /*003c*/ 	.word	0x00000000


	//----- nvinfo : EIATTR_CBANK_PARAM_SIZE
	.align		4
.L_13:
        /*0040*/ 	.byte	0x03, 0x19
        /*0042*/ 	.short	0x0008


	//----- nvinfo : EIATTR_PARAM_CBANK
	.align		4
        /*0044*/ 	.byte	0x04, 0x0a
        /*0046*/ 	.short	(.L_15 - .L_14)
	.align		4
.L_14:
        /*0048*/ 	.word	index@(.nv.constant0._Z5meansPf)
        /*004c*/ 	.short	0x0380
        /*004e*/ 	.short	0x0008


	//----- nvinfo : EIATTR_SW_WAR
	.align		4
.L_15:
        /*0050*/ 	.byte	0x04, 0x36
        /*0052*/ 	.short	(.L_17 - .L_16)
.L_16:
        /*0054*/ 	.word	0x00000008
.L_17:


//--------------------- .nv.callgraph             --------------------------
	.section	.nv.callgraph,"",@"SHT_CUDA_CALLGRAPH"
	.align	4
	.sectionentsize	8
	.align		4
        /*0000*/ 	.word	0x00000000
	.align		4
        /*0004*/ 	.word	0xffffffff
	.align		4
        /*0008*/ 	.word	0x00000000
	.align		4
        /*000c*/ 	.word	0xfffffffe
	.align		4
        /*0010*/ 	.word	0x00000000
	.align		4
        /*0014*/ 	.word	0xfffffffd
	.align		4
        /*0018*/ 	.word	0x00000000
	.align		4
        /*001c*/ 	.word	0xfffffffc


//--------------------- .text._Z5meansPf          --------------------------
	.section	.text._Z5meansPf,"ax",@progbits
	.align	128
        .global         _Z5meansPf
        .type           _Z5meansPf,@function
        .size           _Z5meansPf,(.L_x_5 - _Z5meansPf)
        .other          _Z5meansPf,@"STO_CUDA_ENTRY STV_DEFAULT"
_Z5meansPf:
.text._Z5meansPf:
[----:B------:R-:W-:Y:S01]  /*0000*/  LDC R1, c[0x0][0x37c] ;  /* 0x0000df00ff017b82 */ /* 0x000fe20000000800 */
[----:B------:R-:W0:Y:S07]  /*0010*/  S2R R11, SR_TID.X ;  /* 0x00000000000b7919 */ /* 0x000e2e0000002100 */
[----:B------:R-:W0:Y:S08]  /*0020*/  S2UR UR4, SR_CTAID.X ;  /* 0x00000000000479c3 */ /* 0x000e300000002500 */
[----:B------:R-:W0:Y:S08]  /*0030*/  LDC R0, c[0x0][0x360] ;  /* 0x0000d800ff007b82 */ /* 0x000e300000000800 */
[----:B------:R-:W1:Y:S01]  /*0040*/  LDC.64 R4, c[0x0][0x380] ;  /* 0x0000e000ff047b82 */ /* 0x000e620000000a00 */
[----:B0-----:R-:W-:Y:S01]  /*0050*/  IMAD R7, R0, UR4, R11 ;  /* 0x0000000400077c24 */ /* 0x001fe2000f8e020b */
[----:B------:R-:W0:Y:S04]  /*0060*/  LDCU.64 UR4, c[0x0][0x358] ;  /* 0x00006b00ff0477ac */ /* 0x000e280008000a00 */
[C---:B------:R-:W-:Y:S01]  /*0070*/  ISETP.GT.AND P0, PT, R7.reuse, 0x32c7, PT ;  /* 0x000032c70700780c */ /* 0x040fe20003f04270 */
[----:B-1----:R-:W-:-:S12]  /*0080*/  IMAD.WIDE R2, R7, 0x4, R4 ;  /* 0x0000000407027825 */ /* 0x002fd800078e0204 */
[----:B------:R-:W-:Y:S01]  /*0090*/  @!P0 I2FP.F32.S32 R9, R7 ;  /* 0x0000000700098245 */ /* 0x000fe20000201400 */
[----:B------:R-:W-:-:S04]  /*00a0*/  @P0 IMAD.WIDE.U32 R4, R7, 0x4, R4 ;  /* 0x0000000407040825 */ /* 0x000fc800078e0004 */
[----:B0-----:R0:W-:Y:S04]  /*00b0*/  @!P0 STG.E desc[UR4][R2.64], R9 ;  /* 0x0000000902008986 */ /* 0x0011e8000c101904 */
[----:B------:R0:W-:Y:S01]  /*00c0*/  @P0 STG.E desc[UR4][R4.64], RZ ;  /* 0x000000ff04000986 */ /* 0x0001e2000c101904 */
[----:B------:R-:W-:Y:S01]  /*00d0*/  BAR.SYNC.DEFER_BLOCKING 0x0 ;  /* 0x0000000000007b1d */ /* 0x000fe20000010000 */
[----:B------:R-:W-:-:S13]  /*00e0*/  ISETP.GE.U32.AND P0, PT, R0, 0x2, PT ;  /* 0x000000020000780c */ /* 0x000fda0003f06070 */
[----:B0-----:R-:W-:Y:S05]  /*00f0*/  @!P0 BRA `(.L_x_0) ;  /* 0x00000000003c8947 */ /* 0x001fea0003800000 */
.L_x_3:
[----:B------:R-:W-:Y:S01]  /*0100*/  SHF.R.U32.HI R6, RZ, 0x1, R0 ;  /* 0x00000001ff067819 */ /* 0x000fe20000011600 */
[----:B------:R-:W-:Y:S03]  /*0110*/  BSSY.RECONVERGENT B0, `(.L_x_1) ;  /* 0x0000009000007945 */ /* 0x000fe60003800200 */
[----:B------:R-:W-:-:S13]  /*0120*/  ISETP.GE.U32.AND P0, PT, R11, R6, PT ;  /* 0x000000060b00720c */ /* 0x000fda0003f06070 */
[----:B0-----:R-:W-:Y:S05]  /*0130*/  @P0 BRA `(.L_x_2) ;  /* 0x0000000000180947 */ /* 0x001fea0003800000 */
[----:B------:R-:W-:Y:S01]  /*0140*/  LEA R4, P0, R6, R2, 0x2 ;  /* 0x0000000206047211 */ /* 0x000fe200078010ff */
[----:B------:R-:W2:Y:S04]  /*0150*/  LDG.E R9, desc[UR4][R2.64] ;  /* 0x0000000402097981 */ /* 0x000ea8000c1e1900 */
[----:B------:R-:W-:-:S05]  /*0160*/  IMAD.X R5, RZ, RZ, R3, P0 ;  /* 0x000000ffff057224 */ /* 0x000fca00000e0603 */
[----:B------:R-:W2:Y:S02]  /*0170*/  LDG.E R4, desc[UR4][R4.64] ;  /* 0x0000000404047981 */ /* 0x000ea4000c1e1900 */
[----:B--2---:R-:W-:-:S05]  /*0180*/  FADD R9, R4, R9 ;  /* 0x0000000904097221 */ /* 0x004fca0000000000 */
[----:B------:R0:W-:Y:S02]  /*0190*/  STG.E desc[UR4][R2.64], R9 ;  /* 0x0000000902007986 */ /* 0x0001e4000c101904 */
.L_x_2:
[----:B------:R-:W-:Y:S05]  /*01a0*/  BSYNC.RECONVERGENT B0 ;  /* 0x0000000000007941 */ /* 0x000fea0003800200 */
.L_x_1:
[----:B------:R-:W-:Y:S01]  /*01b0*/  BAR.SYNC.DEFER_BLOCKING 0x0 ;  /* 0x0000000000007b1d */ /* 0x000fe20000010000 */
[----:B------:R-:W-:Y:S01]  /*01c0*/  ISETP.GT.U32.AND P0, PT, R0, 0x3, PT ;  /* 0x000000030000780c */ /* 0x000fe20003f04070 */
[----:B------:R-:W-:-:S12]  /*01d0*/  IMAD.MOV.U32 R0, RZ, RZ, R6 ;  /* 0x000000ffff007224 */ /* 0x000fd800078e0006 */
[----:B------:R-:W-:Y:S05]  /*01e0*/  @P0 BRA `(.L_x_3) ;  /* 0xfffffffc00c40947 */ /* 0x000fea000383ffff */
.L_x_0:
[----:B------:R-:W-:Y:S01]  /*01f0*/  BAR.SYNC.DEFER_BLOCKING 0x0 ;  /* 0x0000000000007b1d */ /* 0x000fe20000010000 */
[----:B------:R-:W-:-:S04]  /*0200*/  ISETP.NE.AND P0, PT, R7, RZ, PT ;  /* 0x000000ff0700720c */ /* 0x000fc80003f05270 */
[----:B------:R-:W-:-:S13]  /*0210*/  ISETP.NE.OR P0, PT, R11, RZ, !P0 ;  /* 0x000000ff0b00720c */ /* 0x000fda0004705670 */
[----:B------:R-:W-:Y:S05]  /*0220*/  @P0 EXIT ;  /* 0x000000000000094d */ /* 0x000fea0003800000 */
[----:B0-----:R-:W2:Y:S01]  /*0230*/  LDG.E R3, desc[UR4][R2.64] ;  /* 0x0000000402037981 */ /* 0x001ea2000c1e1900 */
[----:B------:R-:W2:Y:S03]  /*0240*/  LDC.64 R4, c[0x0][0x380] ;  /* 0x0000e000ff047b82 */ /* 0x000ea60000000a00 */
[----:B--2---:R-:W-:Y:S01]  /*0250*/  REDG.E.ADD.F32.FTZ.RN.STRONG.GPU desc[UR4][R4.64], R3 ;  /* 0x00000003040079a6 */ /* 0x004fe2000c12f304 */
[----:B------:R-:W-:Y:S05]  /*0260*/  EXIT ;  /* 0x000000000000794d */ /* 0x000fea0003800000 */
.L_x_4:
[----:B------:R-:W-:-:S00]  /*0270*/  BRA `(.L_x_4) ;  /* 0xfffffffc00fc7947 */ /* 0x000fc0000383ffff */
[----:B------:R-:W-:-:S00]  /*0280*/  NOP ;  /* 0x0000000000007918 */ /* 0x000fc00000000000 */
[----:B------:R-:W-:-:S00]  /*0290*/  NOP ;  /* 0x0000000000007918 */ /* 0x000fc00000000000 */
[----:B------:R-:W-:-:S00]  /*02a0*/  NOP ;  /* 0x0000000000007918 */ /* 0x000fc00000000000 */
[----:B------:R-:W-:-:S00]  /*02b0*/  NOP ;  /* 0x0000000000007918 */ /* 0x000fc00000000000 */
[----:B------:R-:W-:-:S00]  /*02c0*/  NOP ;  /* 0x0000000000007918 */ /* 0x000fc00000000000 */
[----:B------:R-:W-:-:S00]  /*02d0*/  NOP ;  /* 0x0000000000007918 */ /* 0x000fc00000000000 */
[----:B------:R-:W-:-:S00]  /*02e0*/  NOP ;  /* 0x0000000000007918 */ /* 0x000fc00000000000 */
[----:B------:R-:W-:-:S00]  /*02f0*/  NOP ;  /* 0x0000000000007918 */ /* 0x000fc00000000000 */
.L_x_5:


//--------------------- .nv.shared.reserved.0     --------------------------
	.section	.nv.shared.reserved.0,"aw",@nobits
	.weak		__nv_reservedSMEM_offset_0_alias
	.size		__nv_reservedSMEM_offset_0_alias, 0, 64
	.other		__nv_reservedSMEM_offset_0_alias,@"STO_CUDA_RESERVED_SHARED STV_DEFAULT"
__nv_reservedSMEM_offset_0_alias:
	.zero		0
	.zero		64


//--------------------- .nv.constant0._Z5meansPf  --------------------------
	.section	.nv.constant0._Z5meansPf,"a",@progbits
	.sectionflags	@""
	.align	4
.nv.constant0._Z5meansPf:
	.zero		904


//--------------------- SYMBOLS --------------------------

	.type		.nv.reservedSmem.offset0,@object
	.size		.nv.reservedSmem.offset0,0x4
